	.headerflags	@"EF_CUDA_TEXMODE_UNIFIED EF_CUDA_64BIT_ADDRESS EF_CUDA_ACCELERATORS EF_CUDA_SM90 EF_CUDA_VIRTUAL_SM(EF_CUDA_SM90)"
	.elftype	@"ET_EXEC"


//--------------------- .nv.info                  --------------------------
	.section	.nv.info,"",@"SHT_CUDA_INFO"
	.align	4


	//----- nvinfo : EIATTR_REGCOUNT
	.align		4
        /*0000*/ 	.byte	0x04, 0x2f
        /*0002*/ 	.short	(.L_3 - .L_2)
	.align		4
.L_2:
        /*0004*/ 	.word	index@(triton_poi_fused__native_batch_norm_legit_no_training_relu_threshold_backward_1)
        /*0008*/ 	.word	0x00000014


	//----- nvinfo : EIATTR_MIN_STACK_SIZE
	.align		4
.L_3:
        /*000c*/ 	.byte	0x04, 0x12
        /*000e*/ 	.short	(.L_5 - .L_4)
	.align		4
.L_4:
        /*0010*/ 	.word	index@(triton_poi_fused__native_batch_norm_legit_no_training_relu_threshold_backward_1)
        /*0014*/ 	.word	0x00000000


	//----- nvinfo : EIATTR_FRAME_SIZE
	.align		4
.L_5:
        /*0018*/ 	.byte	0x04, 0x11
        /*001a*/ 	.short	(.L_7 - .L_6)
	.align		4
.L_6:
        /*001c*/ 	.word	index@(triton_poi_fused__native_batch_norm_legit_no_training_relu_threshold_backward_1)
        /*0020*/ 	.word	0x00000000


	//----- nvinfo : EIATTR_MIN_STACK_SIZE
	.align		4
.L_7:
        /*0024*/ 	.byte	0x04, 0x12
        /*0026*/ 	.short	(.L_9 - .L_8)
	.align		4
.L_8:
        /*0028*/ 	.word	index@(triton_poi_fused__native_batch_norm_legit_no_training_relu_threshold_backward_1)
        /*002c*/ 	.word	0x00000000
.L_9:


//--------------------- .nv.info.triton_poi_fused__native_batch_norm_legit_no_training_relu_threshold_backward_1 --------------------------
	.section	.nv.info.triton_poi_fused__native_batch_norm_legit_no_training_relu_threshold_backward_1,"",@"SHT_CUDA_INFO"
	.sectionflags	@""
	.align	4


	//----- nvinfo : EIATTR_CUDA_API_VERSION
	.align		4
        /*0000*/ 	.byte	0x04, 0x37
        /*0002*/ 	.short	(.L_11 - .L_10)
.L_10:
        /*0004*/ 	.word	0x0000007c


	//----- nvinfo : EIATTR_KPARAM_INFO
	.align		4
.L_11:
        /*0008*/ 	.byte	0x04, 0x17
        /*000a*/ 	.short	(.L_13 - .L_12)
.L_12:
        /*000c*/ 	.word	0x00000000
        /*0010*/ 	.short	0x000a
        /*0012*/ 	.short	0x0050
        /*0014*/ 	.byte	0x00, 0xf0, 0x11, 0x00


	//----- nvinfo : EIATTR_KPARAM_INFO
	.align		4
.L_13:
        /*0018*/ 	.byte	0x04, 0x17
        /*001a*/ 	.short	(.L_15 - .L_14)
.L_14:
        /*001c*/ 	.word	0x00000000
        /*0020*/ 	.short	0x0009
        /*0022*/ 	.short	0x0048
        /*0024*/ 	.byte	0x00, 0xf4, 0x21, 0x00


	//----- nvinfo : EIATTR_KPARAM_INFO
	.align		4
.L_15:
        /*0028*/ 	.byte	0x04, 0x17
        /*002a*/ 	.short	(.L_17 - .L_16)
.L_16:
        /*002c*/ 	.word	0x00000000
        /*0030*/ 	.short	0x0008
        /*0032*/ 	.short	0x0040
        /*0034*/ 	.byte	0x00, 0xf4, 0x21, 0x00


	//----- nvinfo : EIATTR_KPARAM_INFO
	.align		4
.L_17:
        /*0038*/ 	.byte	0x04, 0x17
        /*003a*/ 	.short	(.L_19 - .L_18)
.L_18:
        /*003c*/ 	.word	0x00000000
        /*0040*/ 	.short	0x0007
        /*0042*/ 	.short	0x0038
        /*0044*/ 	.byte	0x00, 0xf4, 0x21, 0x00


	//----- nvinfo : EIATTR_KPARAM_INFO
	.align		4
.L_19:
        /*0048*/ 	.byte	0x04, 0x17
        /*004a*/ 	.short	(.L_21 - .L_20)
.L_20:
        /*004c*/ 	.word	0x00000000
        /*0050*/ 	.short	0x0006
        /*0052*/ 	.short	0x0030
        /*0054*/ 	.byte	0x00, 0xf4, 0x21, 0x00


	//----- nvinfo : EIATTR_KPARAM_INFO
	.align		4
.L_21:
        /*0058*/ 	.byte	0x04, 0x17
        /*005a*/ 	.short	(.L_23 - .L_22)
.L_22:
        /*005c*/ 	.word	0x00000000
        /*0060*/ 	.short	0x0005
        /*0062*/ 	.short	0x0028
        /*0064*/ 	.byte	0x00, 0xf4, 0x21, 0x00


	//----- nvinfo : EIATTR_KPARAM_INFO
	.align		4
.L_23:
        /*0068*/ 	.byte	0x04, 0x17
        /*006a*/ 	.short	(.L_25 - .L_24)
.L_24:
        /*006c*/ 	.word	0x00000000
        /*0070*/ 	.short	0x0004
        /*0072*/ 	.short	0x0020
        /*0074*/ 	.byte	0x00, 0xf4, 0x21, 0x00


	//----- nvinfo : EIATTR_KPARAM_INFO
	.align		4
.L_25:
        /*0078*/ 	.byte	0x04, 0x17
        /*007a*/ 	.short	(.L_27 - .L_26)
.L_26:
        /*007c*/ 	.word	0x00000000
        /*0080*/ 	.short	0x0003
        /*0082*/ 	.short	0x0018
        /*0084*/ 	.byte	0x00, 0xf4, 0x21, 0x00


	//----- nvinfo : EIATTR_KPARAM_INFO
	.align		4
.L_27:
        /*0088*/ 	.byte	0x04, 0x17
        /*008a*/ 	.short	(.L_29 - .L_28)
.L_28:
        /*008c*/ 	.word	0x00000000
        /*0090*/ 	.short	0x0002
        /*0092*/ 	.short	0x0010
        /*0094*/ 	.byte	0x00, 0xf4, 0x21, 0x00


	//----- nvinfo : EIATTR_KPARAM_INFO
	.align		4
.L_29:
        /*0098*/ 	.byte	0x04, 0x17
        /*009a*/ 	.short	(.L_31 - .L_30)
.L_30:
        /*009c*/ 	.word	0x00000000
        /*00a0*/ 	.short	0x0001
        /*00a2*/ 	.short	0x0008
        /*00a4*/ 	.byte	0x00, 0xf4, 0x21, 0x00


	//----- nvinfo : EIATTR_KPARAM_INFO
	.align		4
.L_31:
        /*00a8*/ 	.byte	0x04, 0x17
        /*00aa*/ 	.short	(.L_33 - .L_32)
.L_32:
        /*00ac*/ 	.word	0x00000000
        /*00b0*/ 	.short	0x0000
        /*00b2*/ 	.short	0x0000
        /*00b4*/ 	.byte	0x00, 0xf4, 0x21, 0x00


	//----- nvinfo : EIATTR_SPARSE_MMA_MASK
	.align		4
.L_33:
        /*00b8*/ 	.byte	0x03, 0x50
        /*00ba*/ 	.short	0x0000


	//----- nvinfo : EIATTR_MAXREG_COUNT
	.align		4
        /*00bc*/ 	.byte	0x03, 0x1b
        /*00be*/ 	.short	0x00ff


	//----- nvinfo : EIATTR_EXIT_INSTR_OFFSETS
	.align		4
        /*00c0*/ 	.byte	0x04, 0x1c
        /*00c2*/ 	.short	(.L_35 - .L_34)


	//   ....[0]....
.L_34:
        /*00c4*/ 	.word	0x000004f0


	//   ....[1]....
        /*00c8*/ 	.word	0x00000510


	//----- nvinfo : EIATTR_REQNTID
	.align		4
.L_35:
        /*00cc*/ 	.byte	0x04, 0x10
        /*00ce*/ 	.short	(.L_37 - .L_36)
.L_36:
        /*00d0*/ 	.word	0x00000080
        /*00d4*/ 	.word	0x00000001
        /*00d8*/ 	.word	0x00000001


	//----- nvinfo : EIATTR_CBANK_PARAM_SIZE
	.align		4
.L_37:
        /*00dc*/ 	.byte	0x03, 0x19
        /*00de*/ 	.short	0x0054


	//----- nvinfo : EIATTR_PARAM_CBANK
	.align		4
        /*00e0*/ 	.byte	0x04, 0x0a
        /*00e2*/ 	.short	(.L_39 - .L_38)
	.align		4
.L_38:
        /*00e4*/ 	.word	index@(.nv.constant0.triton_poi_fused__native_batch_norm_legit_no_training_relu_threshold_backward_1)
        /*00e8*/ 	.short	0x0210
        /*00ea*/ 	.short	0x0054


	//----- nvinfo : EIATTR_SW_WAR
	.align		4
.L_39:
        /*00ec*/ 	.byte	0x04, 0x36
        /*00ee*/ 	.short	(.L_41 - .L_40)
.L_40:
        /*00f0*/ 	.word	0x00000008
.L_41:


//--------------------- .nv.callgraph             --------------------------
	.section	.nv.callgraph,"",@"SHT_CUDA_CALLGRAPH"
	.align	4
	.sectionentsize	8
	.align		4
        /*0000*/ 	.word	0x00000000
	.align		4
        /*0004*/ 	.word	0xffffffff
	.align		4
        /*0008*/ 	.word	0x00000000
	.align		4
        /*000c*/ 	.word	0xfffffffe
	.align		4
        /*0010*/ 	.word	0x00000000
	.align		4
        /*0014*/ 	.word	0xfffffffd
	.align		4
        /*0018*/ 	.word	0x00000000
	.align		4
        /*001c*/ 	.word	0xfffffffc


//--------------------- .nv.constant4             --------------------------
	.section	.nv.constant4,"a",@progbits
	.align	8
	.align		8
.nv.constant4:
        /*0000*/ 	.dword	_$_str
	.align		8
        /*0008*/ 	.dword	_$_str_$_2


//--------------------- .text.triton_poi_fused__native_batch_norm_legit_no_training_relu_threshold_backward_1 --------------------------
	.section	.text.triton_poi_fused__native_batch_norm_legit_no_training_relu_threshold_backward_1,"ax",@progbits
	.align	128
        .global         triton_poi_fused__native_batch_norm_legit_no_training_relu_threshold_backward_1
        .type           triton_poi_fused__native_batch_norm_legit_no_training_relu_threshold_backward_1,@function
        .size           triton_poi_fused__native_batch_norm_legit_no_training_relu_threshold_backward_1,(.L_x_1 - triton_poi_fused__native_batch_norm_legit_no_training_relu_threshold_backward_1)
        .other          triton_poi_fused__native_batch_norm_legit_no_training_relu_threshold_backward_1,@"STO_CUDA_ENTRY STV_DEFAULT"
triton_poi_fused__native_batch_norm_legit_no_training_relu_threshold_backward_1:
.text.triton_poi_fused__native_batch_norm_legit_no_training_relu_threshold_backward_1:
[----:B------:R-:W0:Y:S08]  /*0000*/  LDC R1, c[0x0][0x28] ;  /* 0x00000a00ff017b82 */ /* 0x000e300000000800 */
[----:B------:R-:W1:Y:S01]  /*0010*/  LDC.64 R2, c[0x0][0x220] ;  /* 0x00008800ff027b82 */ /* 0x000e620000000a00 */
[----:B------:R-:W2:Y:S01]  /*0020*/  S2R R0, SR_TID.X ;  /* 0x0000000000007919 */ /* 0x000ea20000002100 */
[----:B------:R-:W-:Y:S01]  /*0030*/  ULDC.64 UR4, c[0x0][0x208] ;  /* 0x0000820000047ab9 */ /* 0x000fe20000000a00 */
[----:B------:R-:W-:Y:S01]  /*0040*/  ULDC.64 UR6, c[0x0][0x248] ;  /* 0x0000920000067ab9 */ /* 0x000fe20000000a00 */
[----:B------:R-:W3:Y:S04]  /*0050*/  S2R R5, SR_CTAID.X ;  /* 0x0000000000057919 */ /* 0x000ee80000002500 */
[----:B------:R-:W4:Y:S08]  /*0060*/  LDC.64 R14, c[0x0][0x238] ;  /* 0x00008e00ff0e7b82 */ /* 0x000f300000000a00 */
[----:B------:R-:W5:Y:S01]  /*0070*/  LDC.64 R10, c[0x0][0x210] ;  /* 0x00008400ff0a7b82 */ /* 0x000f620000000a00 */
[----:B-1----:R1:W5:Y:S07]  /*0080*/  LDG.E R16, desc[UR4][R2.64] ;  /* 0x0000000402107981 */ /* 0x00236e000c1e1900 */
[----:B------:R-:W5:Y:S01]  /*0090*/  LDC.64 R6, c[0x0][0x218] ;  /* 0x00008600ff067b82 */ /* 0x000f620000000a00 */
[----:B--2---:R-:W-:-:S07]  /*00a0*/  IMAD.SHL.U32 R0, R0, 0x2, RZ ;  /* 0x0000000200007824 */ /* 0x004fce00078e00ff */
[----:B------:R-:W2:Y:S01]  /*00b0*/  LDC.64 R8, c[0x0][0x228] ;  /* 0x00008a00ff087b82 */ /* 0x000ea20000000a00 */
[----:B-1----:R-:W-:Y:S02]  /*00c0*/  CS2R R2, SRZ ;  /* 0x0000000000027805 */ /* 0x002fe4000001ff00 */
[----:B------:R-:W-:-:S05]  /*00d0*/  LOP3.LUT R0, R0, 0xfe, RZ, 0xc0, !PT ;  /* 0x000000fe00007812 */ /* 0x000fca00078ec0ff */
[----:B------:R-:W1:Y:S01]  /*00e0*/  LDC.64 R12, c[0x0][0x230] ;  /* 0x00008c00ff0c7b82 */ /* 0x000e620000000a00 */
[----:B---3--:R-:W-:Y:S01]  /*00f0*/  IMAD R0, R5, 0x100, R0 ;  /* 0x0000010005007824 */ /* 0x008fe200078e0200 */
[----:B------:R-:W-:-:S03]  /*0100*/  CS2R R4, SRZ ;  /* 0x0000000000047805 */ /* 0x000fc6000001ff00 */
[C---:B----4-:R-:W-:Y:S01]  /*0110*/  IMAD.WIDE R14, R0.reuse, 0x4, R14 ;  /* 0x00000004000e7825 */ /* 0x050fe200078e020e */
[C---:B------:R-:W-:Y:S01]  /*0120*/  ISETP.GE.AND P0, PT, R0.reuse, 0x400, PT ;  /* 0x000004000000780c */ /* 0x040fe20003f06270 */
[----:B0----5:R0:W3:Y:S02]  /*0130*/  LDG.E R6, desc[UR4][R6.64] ;  /* 0x0000000406067981 */ /* 0x0210e4000c1e1900 */
[----:B------:R-:W-:Y:S02]  /*0140*/  IMAD.WIDE R10, R0, 0x4, R10 ;  /* 0x00000004000a7825 */ /* 0x000fe400078e020a */
[----:B--2---:R-:W2:Y:S08]  /*0150*/  LDG.E R8, desc[UR4][R8.64] ;  /* 0x0000000408087981 */ /* 0x004eb0000c1e1900 */
[----:B------:R-:W3:Y:S04]  /*0160*/  @!P0 LDG.E.64 R4, desc[UR4][R14.64] ;  /* 0x000000040e048981 */ /* 0x000ee8000c1e1b00 */
[----:B------:R4:W5:Y:S04]  /*0170*/  @!P0 LDG.E.64 R2, desc[UR4][R10.64] ;  /* 0x000000040a028981 */ /* 0x000968000c1e1b00 */
[----:B-1----:R-:W2:Y:S01]  /*0180*/  LDG.E R13, desc[UR4][R12.64] ;  /* 0x000000040c0d7981 */ /* 0x002ea2000c1e1900 */
[----:B0-----:R-:W-:-:S02]  /*0190*/  IMAD.MOV.U32 R7, RZ, RZ, 0x3e800000 ;  /* 0x3e800000ff077424 */ /* 0x001fc400078e00ff */
[----:B------:R-:W-:-:S04]  /*01a0*/  FADD R16, R16, 9.9999997473787516356e-06 ;  /* 0x3727c5ac10107421 */ /* 0x000fc80000000000 */
[----:B------:R-:W0:Y:S02]  /*01b0*/  MUFU.SQRT R17, R16 ;  /* 0x0000001000117308 */ /* 0x000e240000002000 */
[C---:B0-----:R-:W-:Y:S02]  /*01c0*/  FSETP.GT.AND P1, PT, R17.reuse, 8.50705917302346158658e+37, PT ;  /* 0x7e8000001100780b */ /* 0x041fe40003f24000 */
[----:B------:R-:W-:-:S11]  /*01d0*/  FSETP.GEU.AND P2, PT, R17, 1.175494350822287508e-38, PT ;  /* 0x008000001100780b */ /* 0x000fd60003f4e000 */
[----:B------:R-:W-:-:S04]  /*01e0*/  @P1 FMUL R17, R17, 0.25 ;  /* 0x3e80000011111820 */ /* 0x000fc80000400000 */
[----:B------:R-:W-:-:S06]  /*01f0*/  @!P2 FMUL R17, R17, 16777216 ;  /* 0x4b8000001111a820 */ /* 0x000fcc0000400000 */
[----:B------:R-:W0:Y:S01]  /*0200*/  MUFU.RCP R17, R17 ;  /* 0x0000001100117308 */ /* 0x000e220000001000 */
[----:B----4-:R-:W-:Y:S01]  /*0210*/  FSEL R10, R7, 1, P1 ;  /* 0x3f800000070a7808 */ /* 0x010fe20000800000 */
[----:B---3--:R-:W-:-:S04]  /*0220*/  FADD R9, -R6, R5 ;  /* 0x0000000506097221 */ /* 0x008fc80000000100 */
[----:B------:R-:W-:Y:S01]  /*0230*/  @!P2 FMUL R10, R10, 16777216 ;  /* 0x4b8000000a0aa820 */ /* 0x000fe20000400000 */
[C---:B-----5:R-:W-:Y:S01]  /*0240*/  FADD R5, -R6.reuse, R2 ;  /* 0x0000000206057221 */ /* 0x060fe20000000100 */
[C---:B------:R-:W-:Y:S01]  /*0250*/  FADD R3, -R6.reuse, R3 ;  /* 0x0000000306037221 */ /* 0x040fe20000000100 */
[----:B------:R-:W-:Y:S01]  /*0260*/  FADD R7, -R6, R4 ;  /* 0x0000000406077221 */ /* 0x000fe20000000100 */
[----:B0-----:R-:W-:-:S04]  /*0270*/  FMUL R10, R17, R10 ;  /* 0x0000000a110a7220 */ /* 0x001fc80000400000 */
[C---:B------:R-:W-:Y:S01]  /*0280*/  FMUL R4, R10.reuse, R9 ;  /* 0x000000090a047220 */ /* 0x040fe20000400000 */
[C---:B------:R-:W-:Y:S01]  /*0290*/  FMUL R5, R10.reuse, R5 ;  /* 0x000000050a057220 */ /* 0x040fe20000400000 */
[C---:B------:R-:W-:Y:S01]  /*02a0*/  FMUL R6, R10.reuse, R3 ;  /* 0x000000030a067220 */ /* 0x040fe20000400000 */
[----:B------:R-:W-:Y:S01]  /*02b0*/  FMUL R10, R10, R7 ;  /* 0x000000070a0a7220 */ /* 0x000fe20000400000 */
[----:B------:R-:W0:Y:S01]  /*02c0*/  LDC.64 R2, c[0x0][0x240] ;  /* 0x00009000ff027b82 */ /* 0x000e220000000a00 */
[C-C-:B--2---:R-:W-:Y:S01]  /*02d0*/  FFMA R5, R8.reuse, R5, R13.reuse ;  /* 0x0000000508057223 */ /* 0x144fe2000000000d */
[C-C-:B------:R-:W-:Y:S01]  /*02e0*/  FFMA R9, R8.reuse, R6, R13.reuse ;  /* 0x0000000608097223 */ /* 0x140fe2000000000d */
[C-C-:B------:R-:W-:Y:S01]  /*02f0*/  FFMA R10, R8.reuse, R10, R13.reuse ;  /* 0x0000000a080a7223 */ /* 0x140fe2000000000d */
[----:B------:R-:W-:-:S04]  /*0300*/  FFMA R13, R8, R4, R13 ;  /* 0x00000004080d7223 */ /* 0x000fc8000000000d */
[----:B------:R-:W1:Y:S01]  /*0310*/  LDC.64 R6, c[0x0][0x250] ;  /* 0x00009400ff067b82 */ /* 0x000e620000000a00 */
[----:B------:R-:W-:Y:S02]  /*0320*/  FSETP.GEU.AND P4, PT, R5, RZ, PT ;  /* 0x000000ff0500720b */ /* 0x000fe40003f8e000 */
[----:B------:R-:W-:Y:S02]  /*0330*/  FSETP.GEU.AND P3, PT, R9, RZ, PT ;  /* 0x000000ff0900720b */ /* 0x000fe40003f6e000 */
[----:B------:R-:W-:Y:S02]  /*0340*/  FSETP.GEU.AND P1, PT, R13, RZ, PT ;  /* 0x000000ff0d00720b */ /* 0x000fe40003f2e000 */
[----:B------:R-:W-:Y:S02]  /*0350*/  FSEL R4, R5, RZ, P4 ;  /* 0x000000ff05047208 */ /* 0x000fe40002000000 */
[----:B------:R-:W-:Y:S02]  /*0360*/  FSEL R5, R9, RZ, P3 ;  /* 0x000000ff09057208 */ /* 0x000fe40001800000 */
[----:B------:R-:W-:-:S02]  /*0370*/  FSEL R9, R13, RZ, P1 ;  /* 0x000000ff0d097208 */ /* 0x000fc40000800000 */
[----:B------:R-:W-:Y:S02]  /*0380*/  FSETP.GEU.AND P2, PT, R10, RZ, PT ;  /* 0x000000ff0a00720b */ /* 0x000fe40003f4e000 */
[----:B------:R-:W-:Y:S02]  /*0390*/  FSETP.GTU.AND P4, PT, R4, RZ, PT ;  /* 0x000000ff0400720b */ /* 0x000fe40003f8c000 */
[----:B------:R-:W-:Y:S02]  /*03a0*/  FSETP.GTU.AND P3, PT, R5, RZ, PT ;  /* 0x000000ff0500720b */ /* 0x000fe40003f6c000 */
[----:B------:R-:W-:Y:S02]  /*03b0*/  FSETP.GTU.AND P1, PT, R9, RZ, PT ;  /* 0x000000ff0900720b */ /* 0x000fe40003f2c000 */
[----:B------:R-:W-:Y:S02]  /*03c0*/  FSEL R8, R10, RZ, P2 ;  /* 0x000000ff0a087208 */ /* 0x000fe40001000000 */
[----:B------:R-:W-:-:S02]  /*03d0*/  SEL R11, RZ, 0x1, P4 ;  /* 0x00000001ff0b7807 */ /* 0x000fc40002000000 */
[----:B------:R-:W-:Y:S02]  /*03e0*/  SEL R12, RZ, 0x100, P3 ;  /* 0x00000100ff0c7807 */ /* 0x000fe40001800000 */
[----:B------:R-:W-:Y:S02]  /*03f0*/  SEL R14, RZ, 0x100, P1 ;  /* 0x00000100ff0e7807 */ /* 0x000fe40000800000 */
[----:B------:R-:W-:Y:S02]  /*0400*/  SHF.R.S32.HI R16, RZ, 0x1f, R0 ;  /* 0x0000001fff107819 */ /* 0x000fe40000011400 */
[----:B------:R-:W-:Y:S02]  /*0410*/  IADD3 R10, P1, R0, UR6, RZ ;  /* 0x00000006000a7c10 */ /* 0x000fe4000ff3e0ff */
[----:B------:R-:W-:Y:S01]  /*0420*/  FSETP.GTU.AND P2, PT, R8, RZ, PT ;  /* 0x000000ff0800720b */ /* 0x000fe20003f4c000 */
[----:B------:R-:W-:Y:S01]  /*0430*/  IMAD.IADD R15, R11, 0x1, R12 ;  /* 0x000000010b0f7824 */ /* 0x000fe200078e020c */
[----:B------:R-:W-:Y:S01]  /*0440*/  IADD3.X R11, R16, UR7, RZ, P1, !PT ;  /* 0x00000007100b7c10 */ /* 0x000fe20008ffe4ff */
[----:B0-----:R-:W-:Y:S01]  /*0450*/  IMAD.WIDE R2, R0, 0x4, R2 ;  /* 0x0000000400027825 */ /* 0x001fe200078e0202 */
[----:B------:R-:W-:Y:S01]  /*0460*/  SEL R13, RZ, 0x1, P2 ;  /* 0x00000001ff0d7807 */ /* 0x000fe20001000000 */
[----:B------:R-:W-:-:S02]  /*0470*/  ULDC.64 UR6, c[0x0][0x258] ;  /* 0x0000960000067ab9 */ /* 0x000fc40000000a00 */
[----:B-1----:R-:W-:Y:S01]  /*0480*/  IMAD.WIDE R6, R0, 0x4, R6 ;  /* 0x0000000400067825 */ /* 0x002fe200078e0206 */
[----:B------:R-:W-:Y:S01]  /*0490*/  IADD3 R12, P1, R0, UR6, RZ ;  /* 0x00000006000c7c10 */ /* 0x000fe2000ff3e0ff */
[----:B------:R0:W-:Y:S02]  /*04a0*/  @!P0 STG.E.64 desc[UR4][R2.64], R4 ;  /* 0x0000000402008986 */ /* 0x0001e4000c101b04 */
[----:B------:R-:W-:Y:S01]  /*04b0*/  IMAD.IADD R17, R13, 0x1, R14 ;  /* 0x000000010d117824 */ /* 0x000fe200078e020e */
[----:B------:R-:W-:Y:S01]  /*04c0*/  IADD3.X R13, R16, UR7, RZ, P1, !PT ;  /* 0x00000007100d7c10 */ /* 0x000fe20008ffe4ff */
[----:B------:R0:W-:Y:S04]  /*04d0*/  @!P0 STG.E.U16 desc[UR4][R10.64], R15 ;  /* 0x0000000f0a008986 */ /* 0x0001e8000c101504 */
[----:B------:R0:W-:Y:S02]  /*04e0*/  @!P0 STG.E.64 desc[UR4][R6.64], R8 ;  /* 0x0000000806008986 */ /* 0x0001e4000c101b04 */
[----:B0-----:R-:W-:Y:S05]  /*04f0*/  @P0 EXIT ;  /* 0x000000000000094d */ /* 0x001fea0003800000 */
[----:B------:R-:W-:Y:S01]  /*0500*/  STG.E.U16 desc[UR4][R12.64], R17 ;  /* 0x000000110c007986 */ /* 0x000fe2000c101504 */
[----:B------:R-:W-:Y:S05]  /*0510*/  EXIT ;  /* 0x000000000000794d */ /* 0x000fea0003800000 */
.L_x_0:
[----:B------:R-:W-:-:S00]  /*0520*/  BRA `(.L_x_0) ;  /* 0xfffffffc00fc7947 */ /* 0x000fc0000383ffff */
[----:B------:R-:W-:-:S00]  /*0530*/  NOP ;  /* 0x0000000000007918 */ /* 0x000fc00000000000 */
        /* <DEDUP_REMOVED lines=12> */
.L_x_1:


//--------------------- .nv.global.init           --------------------------
	.section	.nv.global.init,"aw",@progbits
.nv.global.init:
	.type		_$_str,@object
	.size		_$_str,(_$_str_$_2 - _$_str)
_$_str:
        /*0000*/ 	.byte	0x5f, 0x5f, 0x43, 0x55, 0x44, 0x41, 0x5f, 0x46, 0x54, 0x5a, 0x00
	.type		_$_str_$_2,@object
	.size		_$_str_$_2,(.L_1 - _$_str_$_2)
_$_str_$_2:
        /*000b*/ 	.byte	0x5f, 0x5f, 0x43, 0x55, 0x44, 0x41, 0x5f, 0x50, 0x52, 0x45, 0x43, 0x5f, 0x53, 0x51, 0x52, 0x54
        /*001b*/ 	.byte	0x00
.L_1:


//--------------------- .nv.constant0.triton_poi_fused__native_batch_norm_legit_no_training_relu_threshold_backward_1 --------------------------
	.section	.nv.constant0.triton_poi_fused__native_batch_norm_legit_no_training_relu_threshold_backward_1,"a",@progbits
	.sectionflags	@""
	.align	4
.nv.constant0.triton_poi_fused__native_batch_norm_legit_no_training_relu_threshold_backward_1:
	.zero		612
